	.headerflags	@"EF_CUDA_TEXMODE_UNIFIED EF_CUDA_64BIT_ADDRESS EF_CUDA_ACCELERATORS EF_CUDA_SM90 EF_CUDA_VIRTUAL_SM(EF_CUDA_SM90)"
	.elftype	@"ET_EXEC"


//--------------------- .nv.info                  --------------------------
	.section	.nv.info,"",@"SHT_CUDA_INFO"
	.align	4


	//----- nvinfo : EIATTR_REGCOUNT
	.align		4
        /*0000*/ 	.byte	0x04, 0x2f
        /*0002*/ 	.short	(.L_1 - .L_0)
	.align		4
.L_0:
        /*0004*/ 	.word	index@(triton_poi_fused_clone_0)
        /*0008*/ 	.word	0x0000000a


	//----- nvinfo : EIATTR_MIN_STACK_SIZE
	.align		4
.L_1:
        /*000c*/ 	.byte	0x04, 0x12
        /*000e*/ 	.short	(.L_3 - .L_2)
	.align		4
.L_2:
        /*0010*/ 	.word	index@(triton_poi_fused_clone_0)
        /*0014*/ 	.word	0x00000000


	//----- nvinfo : EIATTR_FRAME_SIZE
	.align		4
.L_3:
        /*0018*/ 	.byte	0x04, 0x11
        /*001a*/ 	.short	(.L_5 - .L_4)
	.align		4
.L_4:
        /*001c*/ 	.word	index@(triton_poi_fused_clone_0)
        /*0020*/ 	.word	0x00000000


	//----- nvinfo : EIATTR_MIN_STACK_SIZE
	.align		4
.L_5:
        /*0024*/ 	.byte	0x04, 0x12
        /*0026*/ 	.short	(.L_7 - .L_6)
	.align		4
.L_6:
        /*0028*/ 	.word	index@(triton_poi_fused_clone_0)
        /*002c*/ 	.word	0x00000000
.L_7:


//--------------------- .nv.info.triton_poi_fused_clone_0 --------------------------
	.section	.nv.info.triton_poi_fused_clone_0,"",@"SHT_CUDA_INFO"
	.sectionflags	@""
	.align	4


	//----- nvinfo : EIATTR_CUDA_API_VERSION
	.align		4
        /*0000*/ 	.byte	0x04, 0x37
        /*0002*/ 	.short	(.L_9 - .L_8)
.L_8:
        /*0004*/ 	.word	0x0000007c


	//----- nvinfo : EIATTR_KPARAM_INFO
	.align		4
.L_9:
        /*0008*/ 	.byte	0x04, 0x17
        /*000a*/ 	.short	(.L_11 - .L_10)
.L_10:
        /*000c*/ 	.word	0x00000000
        /*0010*/ 	.short	0x0001
        /*0012*/ 	.short	0x0008
        /*0014*/ 	.byte	0x00, 0xf0, 0x11, 0x00


	//----- nvinfo : EIATTR_KPARAM_INFO
	.align		4
.L_11:
        /*0018*/ 	.byte	0x04, 0x17
        /*001a*/ 	.short	(.L_13 - .L_12)
.L_12:
        /*001c*/ 	.word	0x00000000
        /*0020*/ 	.short	0x0000
        /*0022*/ 	.short	0x0000
        /*0024*/ 	.byte	0x00, 0xf4, 0x21, 0x00


	//----- nvinfo : EIATTR_SPARSE_MMA_MASK
	.align		4
.L_13:
        /*0028*/ 	.byte	0x03, 0x50
        /*002a*/ 	.short	0x0000


	//----- nvinfo : EIATTR_MAXREG_COUNT
	.align		4
        /*002c*/ 	.byte	0x03, 0x1b
        /*002e*/ 	.short	0x00ff


	//----- nvinfo : EIATTR_EXIT_INSTR_OFFSETS
	.align		4
        /*0030*/ 	.byte	0x04, 0x1c
        /*0032*/ 	.short	(.L_15 - .L_14)


	//   ....[0]....
.L_14:
        /*0034*/ 	.word	0x00000130


	//   ....[1]....
        /*0038*/ 	.word	0x00000160


	//----- nvinfo : EIATTR_REQNTID
	.align		4
.L_15:
        /*003c*/ 	.byte	0x04, 0x10
        /*003e*/ 	.short	(.L_17 - .L_16)
.L_16:
        /*0040*/ 	.word	0x00000080
        /*0044*/ 	.word	0x00000001
        /*0048*/ 	.word	0x00000001


	//----- nvinfo : EIATTR_CBANK_PARAM_SIZE
	.align		4
.L_17:
        /*004c*/ 	.byte	0x03, 0x19
        /*004e*/ 	.short	0x000c


	//----- nvinfo : EIATTR_PARAM_CBANK
	.align		4
        /*0050*/ 	.byte	0x04, 0x0a
        /*0052*/ 	.short	(.L_19 - .L_18)
	.align		4
.L_18:
        /*0054*/ 	.word	index@(.nv.constant0.triton_poi_fused_clone_0)
        /*0058*/ 	.short	0x0210
        /*005a*/ 	.short	0x000c


	//----- nvinfo : EIATTR_SW_WAR
	.align		4
.L_19:
        /*005c*/ 	.byte	0x04, 0x36
        /*005e*/ 	.short	(.L_21 - .L_20)
.L_20:
        /*0060*/ 	.word	0x00000008
.L_21:


//--------------------- .nv.callgraph             --------------------------
	.section	.nv.callgraph,"",@"SHT_CUDA_CALLGRAPH"
	.align	4
	.sectionentsize	8
	.align		4
        /*0000*/ 	.word	0x00000000
	.align		4
        /*0004*/ 	.word	0xffffffff
	.align		4
        /*0008*/ 	.word	0x00000000
	.align		4
        /*000c*/ 	.word	0xfffffffe
	.align		4
        /*0010*/ 	.word	0x00000000
	.align		4
        /*0014*/ 	.word	0xfffffffd
	.align		4
        /*0018*/ 	.word	0x00000000
	.align		4
        /*001c*/ 	.word	0xfffffffc


//--------------------- .text.triton_poi_fused_clone_0 --------------------------
	.section	.text.triton_poi_fused_clone_0,"ax",@progbits
	.align	128
        .global         triton_poi_fused_clone_0
        .type           triton_poi_fused_clone_0,@function
        .size           triton_poi_fused_clone_0,(.L_x_1 - triton_poi_fused_clone_0)
        .other          triton_poi_fused_clone_0,@"STO_CUDA_ENTRY STV_DEFAULT"
triton_poi_fused_clone_0:
.text.triton_poi_fused_clone_0:
[----:B------:R-:W0:Y:S02]  /*0000*/  LDC R1, c[0x0][0x28] ;  /* 0x00000a00ff017b82 */ /* 0x000e240000000800 */
[----:B------:R-:W1:Y:S01]  /*0010*/  S2R R0, SR_TID.X ;  /* 0x0000000000007919 */ /* 0x000e620000002100 */
[----:B------:R-:W2:Y:S01]  /*0020*/  S2R R5, SR_CTAID.X ;  /* 0x0000000000057919 */ /* 0x000ea20000002500 */
[----:B-1----:R-:W-:Y:S02]  /*0030*/  LOP3.LUT R0, R0, 0x7f, RZ, 0xc0, !PT ;  /* 0x0000007f00007812 */ /* 0x002fe400078ec0ff */
[----:B--2---:R-:W-:-:S03]  /*0040*/  SHF.R.S32.HI R2, RZ, 0x18, R5 ;  /* 0x00000018ff027819 */ /* 0x004fc60000011405 */
[----:B------:R-:W-:Y:S01]  /*0050*/  IMAD R5, R5, 0x80, R0 ;  /* 0x0000008005057824 */ /* 0x000fe200078e0200 */
[----:B------:R-:W-:Y:S02]  /*0060*/  SGXT R0, R2, 0x1 ;  /* 0x000000010200781a */ /* 0x000fe40000000200 */
[----:B------:R-:W1:Y:S02]  /*0070*/  LDC.64 R2, c[0x0][0x210] ;  /* 0x00008400ff027b82 */ /* 0x000e640000000a00 */
[----:B------:R-:W-:Y:S02]  /*0080*/  ISETP.GE.AND P1, PT, R5, 0x100, PT ;  /* 0x000001000500780c */ /* 0x000fe40003f26270 */
[----:B------:R-:W-:-:S04]  /*0090*/  LEA.HI R0, R0, R5, RZ, 0x2 ;  /* 0x0000000500007211 */ /* 0x000fc800078f10ff */
[----:B------:R-:W-:Y:S02]  /*00a0*/  SHF.R.S32.HI R4, RZ, 0x2, R0 ;  /* 0x00000002ff047819 */ /* 0x000fe40000011400 */
[----:B------:R-:W-:Y:S02]  /*00b0*/  LOP3.LUT R0, R0, 0xfffffffc, RZ, 0xc0, !PT ;  /* 0xfffffffc00007812 */ /* 0x000fe400078ec0ff */
[----:B------:R-:W-:-:S04]  /*00c0*/  LEA.HI R6, R4, R4, RZ, 0x2 ;  /* 0x0000000404067211 */ /* 0x000fc800078f10ff */
[----:B------:R-:W-:-:S05]  /*00d0*/  LOP3.LUT R7, R6, 0xfffffffc, RZ, 0xc0, !PT ;  /* 0xfffffffc06077812 */ /* 0x000fca00078ec0ff */
[----:B------:R-:W-:Y:S02]  /*00e0*/  IMAD.IADD R7, R7, 0x1, -R4 ;  /* 0x0000000107077824 */ /* 0x000fe400078e0a04 */
[----:B-1----:R-:W-:-:S03]  /*00f0*/  IMAD.WIDE R2, R5, 0x4, R2 ;  /* 0x0000000405027825 */ /* 0x002fc600078e0202 */
[----:B------:R-:W-:-:S04]  /*0100*/  IADD3 R0, R7, R5, -R0 ;  /* 0x0000000507007210 */ /* 0x000fc80007ffe800 */
[----:B------:R-:W-:-:S04]  /*0110*/  ISETP.NE.AND P0, PT, R0, 0x3, PT ;  /* 0x000000030000780c */ /* 0x000fc80003f05270 */
[----:B------:R-:W-:Y:S01]  /*0120*/  SEL R5, RZ, 0x3f800000, P0 ;  /* 0x3f800000ff057807 */ /* 0x000fe20000000000 */
[----:B------:R-:W-:Y:S08]  /*0130*/  @P1 EXIT ;  /* 0x000000000000194d */ /* 0x000ff00003800000 */
[----:B------:R-:W-:Y:S02]  /*0140*/  ULDC.64 UR4, c[0x0][0x208] ;  /* 0x0000820000047ab9 */ /* 0x000fe40000000a00 */
[----:B------:R-:W-:Y:S01]  /*0150*/  STG.E desc[UR4][R2.64], R5 ;  /* 0x0000000502007986 */ /* 0x000fe2000c101904 */
[----:B------:R-:W-:Y:S05]  /*0160*/  EXIT ;  /* 0x000000000000794d */ /* 0x000fea0003800000 */
.L_x_0:
[----:B------:R-:W-:-:S00]  /*0170*/  BRA `(.L_x_0) ;  /* 0xfffffffc00fc7947 */ /* 0x000fc0000383ffff */
[----:B------:R-:W-:-:S00]  /*0180*/  NOP ;  /* 0x0000000000007918 */ /* 0x000fc00000000000 */
[----:B------:R-:W-:-:S00]  /*0190*/  NOP ;  /* 0x0000000000007918 */ /* 0x000fc00000000000 */
[----:B------:R-:W-:-:S00]  /*01a0*/  NOP ;  /* 0x0000000000007918 */ /* 0x000fc00000000000 */
[----:B------:R-:W-:-:S00]  /*01b0*/  NOP ;  /* 0x0000000000007918 */ /* 0x000fc00000000000 */
[----:B------:R-:W-:-:S00]  /*01c0*/  NOP ;  /* 0x0000000000007918 */ /* 0x000fc00000000000 */
[----:B------:R-:W-:-:S00]  /*01d0*/  NOP ;  /* 0x0000000000007918 */ /* 0x000fc00000000000 */
[----:B------:R-:W-:-:S00]  /*01e0*/  NOP ;  /* 0x0000000000007918 */ /* 0x000fc00000000000 */
[----:B------:R-:W-:-:S00]  /*01f0*/  NOP ;  /* 0x0000000000007918 */ /* 0x000fc00000000000 */
.L_x_1:


//--------------------- .nv.constant0.triton_poi_fused_clone_0 --------------------------
	.section	.nv.constant0.triton_poi_fused_clone_0,"a",@progbits
	.sectionflags	@""
	.align	4
.nv.constant0.triton_poi_fused_clone_0:
	.zero		540
